	.headerflags	@"EF_CUDA_TEXMODE_UNIFIED EF_CUDA_64BIT_ADDRESS EF_CUDA_ACCELERATORS EF_CUDA_SM90 EF_CUDA_VIRTUAL_SM(EF_CUDA_SM90)"
	.elftype	@"ET_EXEC"


//--------------------- .nv.info                  --------------------------
	.section	.nv.info,"",@"SHT_CUDA_INFO"
	.align	4


	//----- nvinfo : EIATTR_REGCOUNT
	.align		4
        /*0000*/ 	.byte	0x04, 0x2f
        /*0002*/ 	.short	(.L_3 - .L_2)
	.align		4
.L_2:
        /*0004*/ 	.word	index@(triton_poi_fused__native_batch_norm_legit_no_training_convolution_relu_0)
        /*0008*/ 	.word	0x00000016


	//----- nvinfo : EIATTR_MIN_STACK_SIZE
	.align		4
.L_3:
        /*000c*/ 	.byte	0x04, 0x12
        /*000e*/ 	.short	(.L_5 - .L_4)
	.align		4
.L_4:
        /*0010*/ 	.word	index@(triton_poi_fused__native_batch_norm_legit_no_training_convolution_relu_0)
        /*0014*/ 	.word	0x00000000


	//----- nvinfo : EIATTR_FRAME_SIZE
	.align		4
.L_5:
        /*0018*/ 	.byte	0x04, 0x11
        /*001a*/ 	.short	(.L_7 - .L_6)
	.align		4
.L_6:
        /*001c*/ 	.word	index@(triton_poi_fused__native_batch_norm_legit_no_training_convolution_relu_0)
        /*0020*/ 	.word	0x00000000


	//----- nvinfo : EIATTR_MIN_STACK_SIZE
	.align		4
.L_7:
        /*0024*/ 	.byte	0x04, 0x12
        /*0026*/ 	.short	(.L_9 - .L_8)
	.align		4
.L_8:
        /*0028*/ 	.word	index@(triton_poi_fused__native_batch_norm_legit_no_training_convolution_relu_0)
        /*002c*/ 	.word	0x00000000
.L_9:


//--------------------- .nv.info.triton_poi_fused__native_batch_norm_legit_no_training_convolution_relu_0 --------------------------
	.section	.nv.info.triton_poi_fused__native_batch_norm_legit_no_training_convolution_relu_0,"",@"SHT_CUDA_INFO"
	.sectionflags	@""
	.align	4


	//----- nvinfo : EIATTR_CUDA_API_VERSION
	.align		4
        /*0000*/ 	.byte	0x04, 0x37
        /*0002*/ 	.short	(.L_11 - .L_10)
.L_10:
        /*0004*/ 	.word	0x0000007c


	//----- nvinfo : EIATTR_KPARAM_INFO
	.align		4
.L_11:
        /*0008*/ 	.byte	0x04, 0x17
        /*000a*/ 	.short	(.L_13 - .L_12)
.L_12:
        /*000c*/ 	.word	0x00000000
        /*0010*/ 	.short	0x0007
        /*0012*/ 	.short	0x0038
        /*0014*/ 	.byte	0x00, 0xf0, 0x11, 0x00


	//----- nvinfo : EIATTR_KPARAM_INFO
	.align		4
.L_13:
        /*0018*/ 	.byte	0x04, 0x17
        /*001a*/ 	.short	(.L_15 - .L_14)
.L_14:
        /*001c*/ 	.word	0x00000000
        /*0020*/ 	.short	0x0006
        /*0022*/ 	.short	0x0030
        /*0024*/ 	.byte	0x00, 0xf4, 0x21, 0x00


	//----- nvinfo : EIATTR_KPARAM_INFO
	.align		4
.L_15:
        /*0028*/ 	.byte	0x04, 0x17
        /*002a*/ 	.short	(.L_17 - .L_16)
.L_16:
        /*002c*/ 	.word	0x00000000
        /*0030*/ 	.short	0x0005
        /*0032*/ 	.short	0x0028
        /*0034*/ 	.byte	0x00, 0xf4, 0x21, 0x00


	//----- nvinfo : EIATTR_KPARAM_INFO
	.align		4
.L_17:
        /*0038*/ 	.byte	0x04, 0x17
        /*003a*/ 	.short	(.L_19 - .L_18)
.L_18:
        /*003c*/ 	.word	0x00000000
        /*0040*/ 	.short	0x0004
        /*0042*/ 	.short	0x0020
        /*0044*/ 	.byte	0x00, 0xf4, 0x21, 0x00


	//----- nvinfo : EIATTR_KPARAM_INFO
	.align		4
.L_19:
        /*0048*/ 	.byte	0x04, 0x17
        /*004a*/ 	.short	(.L_21 - .L_20)
.L_20:
        /*004c*/ 	.word	0x00000000
        /*0050*/ 	.short	0x0003
        /*0052*/ 	.short	0x0018
        /*0054*/ 	.byte	0x00, 0xf4, 0x21, 0x00


	//----- nvinfo : EIATTR_KPARAM_INFO
	.align		4
.L_21:
        /*0058*/ 	.byte	0x04, 0x17
        /*005a*/ 	.short	(.L_23 - .L_22)
.L_22:
        /*005c*/ 	.word	0x00000000
        /*0060*/ 	.short	0x0002
        /*0062*/ 	.short	0x0010
        /*0064*/ 	.byte	0x00, 0xf4, 0x21, 0x00


	//----- nvinfo : EIATTR_KPARAM_INFO
	.align		4
.L_23:
        /*0068*/ 	.byte	0x04, 0x17
        /*006a*/ 	.short	(.L_25 - .L_24)
.L_24:
        /*006c*/ 	.word	0x00000000
        /*0070*/ 	.short	0x0001
        /*0072*/ 	.short	0x0008
        /*0074*/ 	.byte	0x00, 0xf4, 0x21, 0x00


	//----- nvinfo : EIATTR_KPARAM_INFO
	.align		4
.L_25:
        /*0078*/ 	.byte	0x04, 0x17
        /*007a*/ 	.short	(.L_27 - .L_26)
.L_26:
        /*007c*/ 	.word	0x00000000
        /*0080*/ 	.short	0x0000
        /*0082*/ 	.short	0x0000
        /*0084*/ 	.byte	0x00, 0xf4, 0x21, 0x00


	//----- nvinfo : EIATTR_SPARSE_MMA_MASK
	.align		4
.L_27:
        /*0088*/ 	.byte	0x03, 0x50
        /*008a*/ 	.short	0x0000


	//----- nvinfo : EIATTR_MAXREG_COUNT
	.align		4
        /*008c*/ 	.byte	0x03, 0x1b
        /*008e*/ 	.short	0x00ff


	//----- nvinfo : EIATTR_EXIT_INSTR_OFFSETS
	.align		4
        /*0090*/ 	.byte	0x04, 0x1c
        /*0092*/ 	.short	(.L_29 - .L_28)


	//   ....[0]....
.L_28:
        /*0094*/ 	.word	0x000003b0


	//----- nvinfo : EIATTR_REQNTID
	.align		4
.L_29:
        /*0098*/ 	.byte	0x04, 0x10
        /*009a*/ 	.short	(.L_31 - .L_30)
.L_30:
        /*009c*/ 	.word	0x00000100
        /*00a0*/ 	.word	0x00000001
        /*00a4*/ 	.word	0x00000001


	//----- nvinfo : EIATTR_CBANK_PARAM_SIZE
	.align		4
.L_31:
        /*00a8*/ 	.byte	0x03, 0x19
        /*00aa*/ 	.short	0x003c


	//----- nvinfo : EIATTR_PARAM_CBANK
	.align		4
        /*00ac*/ 	.byte	0x04, 0x0a
        /*00ae*/ 	.short	(.L_33 - .L_32)
	.align		4
.L_32:
        /*00b0*/ 	.word	index@(.nv.constant0.triton_poi_fused__native_batch_norm_legit_no_training_convolution_relu_0)
        /*00b4*/ 	.short	0x0210
        /*00b6*/ 	.short	0x003c


	//----- nvinfo : EIATTR_SW_WAR
	.align		4
.L_33:
        /*00b8*/ 	.byte	0x04, 0x36
        /*00ba*/ 	.short	(.L_35 - .L_34)
.L_34:
        /*00bc*/ 	.word	0x00000008
.L_35:


//--------------------- .nv.callgraph             --------------------------
	.section	.nv.callgraph,"",@"SHT_CUDA_CALLGRAPH"
	.align	4
	.sectionentsize	8
	.align		4
        /*0000*/ 	.word	0x00000000
	.align		4
        /*0004*/ 	.word	0xffffffff
	.align		4
        /*0008*/ 	.word	0x00000000
	.align		4
        /*000c*/ 	.word	0xfffffffe
	.align		4
        /*0010*/ 	.word	0x00000000
	.align		4
        /*0014*/ 	.word	0xfffffffd
	.align		4
        /*0018*/ 	.word	0x00000000
	.align		4
        /*001c*/ 	.word	0xfffffffc


//--------------------- .nv.constant4             --------------------------
	.section	.nv.constant4,"a",@progbits
	.align	8
	.align		8
.nv.constant4:
        /*0000*/ 	.dword	_$_str
	.align		8
        /*0008*/ 	.dword	_$_str_$_2


//--------------------- .text.triton_poi_fused__native_batch_norm_legit_no_training_convolution_relu_0 --------------------------
	.section	.text.triton_poi_fused__native_batch_norm_legit_no_training_convolution_relu_0,"ax",@progbits
	.align	128
        .global         triton_poi_fused__native_batch_norm_legit_no_training_convolution_relu_0
        .type           triton_poi_fused__native_batch_norm_legit_no_training_convolution_relu_0,@function
        .size           triton_poi_fused__native_batch_norm_legit_no_training_convolution_relu_0,(.L_x_1 - triton_poi_fused__native_batch_norm_legit_no_training_convolution_relu_0)
        .other          triton_poi_fused__native_batch_norm_legit_no_training_convolution_relu_0,@"STO_CUDA_ENTRY STV_DEFAULT"
triton_poi_fused__native_batch_norm_legit_no_training_convolution_relu_0:
.text.triton_poi_fused__native_batch_norm_legit_no_training_convolution_relu_0:
[----:B------:R-:W-:Y:S01]  /*0000*/  LDC R1, c[0x0][0x28] ;  /* 0x00000a00ff017b82 */ /* 0x000fe20000000800 */
[----:B------:R-:W1:Y:S07]  /*0010*/  S2R R0, SR_TID.X ;  /* 0x0000000000007919 */ /* 0x000e6e0000002100 */
[----:B------:R-:W2:Y:S01]  /*0020*/  LDC.64 R14, c[0x0][0x228] ;  /* 0x00008a00ff0e7b82 */ /* 0x000ea20000000a00 */
[----:B------:R-:W-:Y:S01]  /*0030*/  ULDC.64 UR4, c[0x0][0x208] ;  /* 0x0000820000047ab9 */ /* 0x000fe20000000a00 */
[----:B------:R-:W3:Y:S06]  /*0040*/  S2R R5, SR_CTAID.X ;  /* 0x0000000000057919 */ /* 0x000eec0000002500 */
[----:B------:R-:W4:Y:S08]  /*0050*/  LDC.64 R10, c[0x0][0x218] ;  /* 0x00008600ff0a7b82 */ /* 0x000f300000000a00 */
[----:B------:R-:W5:Y:S08]  /*0060*/  LDC.64 R12, c[0x0][0x220] ;  /* 0x00008800ff0c7b82 */ /* 0x000f700000000a00 */
[----:B------:R-:W5:Y:S01]  /*0070*/  LDC.64 R16, c[0x0][0x230] ;  /* 0x00008c00ff107b82 */ /* 0x000f620000000a00 */
[----:B-1----:R-:W-:-:S02]  /*0080*/  SHF.L.U32 R0, R0, 0x1, RZ ;  /* 0x0000000100007819 */ /* 0x002fc400000006ff */
[----:B---3--:R-:W-:Y:S02]  /*0090*/  SHF.R.S32.HI R3, RZ, 0x16, R5 ;  /* 0x00000016ff037819 */ /* 0x008fe40000011405 */
[----:B------:R-:W-:Y:S02]  /*00a0*/  LOP3.LUT R0, R0, 0x1fe, RZ, 0xc0, !PT ;  /* 0x000001fe00007812 */ /* 0x000fe400078ec0ff */
[----:B------:R-:W-:Y:S02]  /*00b0*/  SGXT R3, R3, 0x1 ;  /* 0x000000010303781a */ /* 0x000fe40000000200 */
[----:B------:R-:W-:Y:S02]  /*00c0*/  LEA R0, R5, R0, 0x9 ;  /* 0x0000000005007211 */ /* 0x000fe400078e48ff */
[----:B------:R-:W1:Y:S02]  /*00d0*/  LDC.64 R4, c[0x0][0x238] ;  /* 0x00008e00ff047b82 */ /* 0x000e640000000a00 */
[----:B------:R-:W-:-:S04]  /*00e0*/  LEA.HI R3, R3, R0, RZ, 0xc ;  /* 0x0000000003037211 */ /* 0x000fc800078f60ff */
[----:B------:R-:W-:-:S04]  /*00f0*/  SHF.R.S32.HI R3, RZ, 0xc, R3 ;  /* 0x0000000cff037819 */ /* 0x000fc80000011403 */
[----:B------:R-:W-:-:S04]  /*0100*/  LEA.HI R2, R3, R3, RZ, 0x4 ;  /* 0x0000000303027211 */ /* 0x000fc800078f20ff */
[----:B------:R-:W-:-:S04]  /*0110*/  LOP3.LUT R2, R2, 0xfffffff0, RZ, 0xc0, !PT ;  /* 0xfffffff002027812 */ /* 0x000fc800078ec0ff */
[----:B------:R-:W-:Y:S02]  /*0120*/  IADD3 R19, R3, -R2, RZ ;  /* 0x8000000203137210 */ /* 0x000fe40007ffe0ff */
[----:B------:R-:W3:Y:S03]  /*0130*/  LDC.64 R2, c[0x0][0x210] ;  /* 0x00008400ff027b82 */ /* 0x000ee60000000a00 */
[----:B--2---:R-:W-:-:S05]  /*0140*/  IMAD.WIDE R14, R19, 0x4, R14 ;  /* 0x00000004130e7825 */ /* 0x004fca00078e020e */
[----:B------:R2:W2:Y:S01]  /*0150*/  LDG.E.EL R18, desc[UR4][R14.64] ;  /* 0x000000040e127981 */ /* 0x0004a2000c2e1900 */
[----:B----4-:R-:W-:-:S04]  /*0160*/  IMAD.WIDE R10, R19, 0x4, R10 ;  /* 0x00000004130a7825 */ /* 0x010fc800078e020a */
[----:B-----5:R-:W-:Y:S01]  /*0170*/  IMAD.WIDE R12, R19, 0x4, R12 ;  /* 0x00000004130c7825 */ /* 0x020fe200078e020c */
[----:B------:R4:W5:Y:S04]  /*0180*/  LDG.E.EL R8, desc[UR4][R10.64] ;  /* 0x000000040a087981 */ /* 0x000968000c2e1900 */
[----:B------:R-:W5:Y:S01]  /*0190*/  LDG.E.EL R9, desc[UR4][R12.64] ;  /* 0x000000040c097981 */ /* 0x000f62000c2e1900 */
[----:B---3--:R-:W-:-:S05]  /*01a0*/  IMAD.WIDE R2, R0, 0x4, R2 ;  /* 0x0000000400027825 */ /* 0x008fca00078e0202 */
[----:B------:R-:W5:Y:S01]  /*01b0*/  LDG.E.64 R6, desc[UR4][R2.64] ;  /* 0x0000000402067981 */ /* 0x000f62000c1e1b00 */
[----:B0-2---:R-:W-:-:S04]  /*01c0*/  IMAD.WIDE R14, R19, 0x4, R16 ;  /* 0x00000004130e7825 */ /* 0x005fc800078e0210 */
[----:B-1----:R-:W-:Y:S02]  /*01d0*/  IMAD.WIDE R16, R19, 0x4, R4 ;  /* 0x0000000413107825 */ /* 0x002fe400078e0204 */
[----:B------:R-:W2:Y:S01]  /*01e0*/  LDG.E.EL R14, desc[UR4][R14.64] ;  /* 0x000000040e0e7981 */ /* 0x000ea2000c2e1900 */
[----:B----4-:R-:W-:Y:S01]  /*01f0*/  HFMA2.MMA R10, -RZ, RZ, 1.625, 0 ;  /* 0x3e800000ff0a7435 */ /* 0x010fe200000001ff */
[----:B------:R-:W0:Y:S02]  /*0200*/  LDC.64 R4, c[0x0][0x240] ;  /* 0x00009000ff047b82 */ /* 0x000e240000000a00 */
[----:B------:R-:W2:Y:S01]  /*0210*/  LDG.E.EL R17, desc[UR4][R16.64] ;  /* 0x0000000410117981 */ /* 0x000ea2000c2e1900 */
[----:B0-----:R-:W-:-:S04]  /*0220*/  IMAD.WIDE R4, R0, 0x4, R4 ;  /* 0x0000000400047825 */ /* 0x001fc800078e0204 */
[----:B------:R-:W-:-:S04]  /*0230*/  FADD R18, R18, 9.9999997473787516356e-06 ;  /* 0x3727c5ac12127421 */ /* 0x000fc80000000000 */
[----:B------:R-:W0:Y:S02]  /*0240*/  MUFU.SQRT R19, R18 ;  /* 0x0000001200137308 */ /* 0x000e240000002000 */
[C---:B0-----:R-:W-:Y:S02]  /*0250*/  FSETP.GT.AND P0, PT, R19.reuse, 8.50705917302346158658e+37, PT ;  /* 0x7e8000001300780b */ /* 0x041fe40003f04000 */
[----:B------:R-:W-:-:S11]  /*0260*/  FSETP.GEU.AND P1, PT, R19, 1.175494350822287508e-38, PT ;  /* 0x008000001300780b */ /* 0x000fd60003f2e000 */
[----:B------:R-:W-:-:S04]  /*0270*/  @P0 FMUL R19, R19, 0.25 ;  /* 0x3e80000013130820 */ /* 0x000fc80000400000 */
[----:B------:R-:W-:-:S06]  /*0280*/  @!P1 FMUL R19, R19, 16777216 ;  /* 0x4b80000013139820 */ /* 0x000fcc0000400000 */
[----:B------:R-:W0:Y:S01]  /*0290*/  MUFU.RCP R19, R19 ;  /* 0x0000001300137308 */ /* 0x000e220000001000 */
[----:B------:R-:W-:Y:S01]  /*02a0*/  FSEL R10, R10, 1, P0 ;  /* 0x3f8000000a0a7808 */ /* 0x000fe20000000000 */
[--C-:B-----5:R-:W-:Y:S01]  /*02b0*/  FADD R6, R6, R8.reuse ;  /* 0x0000000806067221 */ /* 0x120fe20000000000 */
[----:B------:R-:W-:-:S03]  /*02c0*/  FADD R7, R7, R8 ;  /* 0x0000000807077221 */ /* 0x000fc60000000000 */
[----:B------:R-:W-:Y:S01]  /*02d0*/  @!P1 FMUL R10, R10, 16777216 ;  /* 0x4b8000000a0a9820 */ /* 0x000fe20000400000 */
[C---:B------:R-:W-:Y:S01]  /*02e0*/  FADD R8, -R9.reuse, R6 ;  /* 0x0000000609087221 */ /* 0x040fe20000000100 */
[----:B------:R-:W-:Y:S02]  /*02f0*/  FADD R9, -R9, R7 ;  /* 0x0000000709097221 */ /* 0x000fe40000000100 */
[----:B0-----:R-:W-:-:S04]  /*0300*/  FMUL R10, R19, R10 ;  /* 0x0000000a130a7220 */ /* 0x001fc80000400000 */
[-C--:B------:R-:W-:Y:S01]  /*0310*/  FMUL R8, R8, R10.reuse ;  /* 0x0000000a08087220 */ /* 0x080fe20000400000 */
[----:B------:R-:W-:-:S03]  /*0320*/  FMUL R10, R9, R10 ;  /* 0x0000000a090a7220 */ /* 0x000fc60000400000 */
[C-C-:B--2---:R-:W-:Y:S01]  /*0330*/  FFMA R8, R14.reuse, R8, R17.reuse ;  /* 0x000000080e087223 */ /* 0x144fe20000000011 */
[----:B------:R-:W-:-:S04]  /*0340*/  FFMA R10, R14, R10, R17 ;  /* 0x0000000a0e0a7223 */ /* 0x000fc80000000011 */
[----:B------:R-:W-:Y:S02]  /*0350*/  FSETP.GEU.AND P0, PT, R8, RZ, PT ;  /* 0x000000ff0800720b */ /* 0x000fe40003f0e000 */
[----:B------:R-:W-:Y:S02]  /*0360*/  FSETP.GEU.AND P1, PT, R10, RZ, PT ;  /* 0x000000ff0a00720b */ /* 0x000fe40003f2e000 */
[----:B------:R-:W-:Y:S02]  /*0370*/  FSEL R8, R8, RZ, P0 ;  /* 0x000000ff08087208 */ /* 0x000fe40000000000 */
[----:B------:R-:W-:Y:S01]  /*0380*/  FSEL R9, R10, RZ, P1 ;  /* 0x000000ff0a097208 */ /* 0x000fe20000800000 */
[----:B------:R-:W-:Y:S04]  /*0390*/  STG.E.64 desc[UR4][R2.64], R6 ;  /* 0x0000000602007986 */ /* 0x000fe8000c101b04 */
[----:B------:R-:W-:Y:S01]  /*03a0*/  STG.E.64 desc[UR4][R4.64], R8 ;  /* 0x0000000804007986 */ /* 0x000fe2000c101b04 */
[----:B------:R-:W-:Y:S05]  /*03b0*/  EXIT ;  /* 0x000000000000794d */ /* 0x000fea0003800000 */
.L_x_0:
[----:B------:R-:W-:-:S00]  /*03c0*/  BRA `(.L_x_0) ;  /* 0xfffffffc00fc7947 */ /* 0x000fc0000383ffff */
[----:B------:R-:W-:-:S00]  /*03d0*/  NOP ;  /* 0x0000000000007918 */ /* 0x000fc00000000000 */
        /* <DEDUP_REMOVED lines=10> */
.L_x_1:


//--------------------- .nv.global.init           --------------------------
	.section	.nv.global.init,"aw",@progbits
.nv.global.init:
	.type		_$_str,@object
	.size		_$_str,(_$_str_$_2 - _$_str)
_$_str:
        /*0000*/ 	.byte	0x5f, 0x5f, 0x43, 0x55, 0x44, 0x41, 0x5f, 0x46, 0x54, 0x5a, 0x00
	.type		_$_str_$_2,@object
	.size		_$_str_$_2,(.L_1 - _$_str_$_2)
_$_str_$_2:
        /*000b*/ 	.byte	0x5f, 0x5f, 0x43, 0x55, 0x44, 0x41, 0x5f, 0x50, 0x52, 0x45, 0x43, 0x5f, 0x53, 0x51, 0x52, 0x54
        /*001b*/ 	.byte	0x00
.L_1:


//--------------------- .nv.constant0.triton_poi_fused__native_batch_norm_legit_no_training_convolution_relu_0 --------------------------
	.section	.nv.constant0.triton_poi_fused__native_batch_norm_legit_no_training_convolution_relu_0,"a",@progbits
	.sectionflags	@""
	.align	4
.nv.constant0.triton_poi_fused__native_batch_norm_legit_no_training_convolution_relu_0:
	.zero		588
